	.headerflags	@"EF_CUDA_TEXMODE_UNIFIED EF_CUDA_64BIT_ADDRESS EF_CUDA_ACCELERATORS EF_CUDA_SM90 EF_CUDA_VIRTUAL_SM(EF_CUDA_SM90)"
	.elftype	@"ET_EXEC"


//--------------------- .nv.info                  --------------------------
	.section	.nv.info,"",@"SHT_CUDA_INFO"
	.align	4


	//----- nvinfo : EIATTR_REGCOUNT
	.align		4
        /*0000*/ 	.byte	0x04, 0x2f
        /*0002*/ 	.short	(.L_1 - .L_0)
	.align		4
.L_0:
        /*0004*/ 	.word	index@(triton_poi_fused_add_mul_relu_rsub_sigmoid_0)
        /*0008*/ 	.word	0x00000010


	//----- nvinfo : EIATTR_MIN_STACK_SIZE
	.align		4
.L_1:
        /*000c*/ 	.byte	0x04, 0x12
        /*000e*/ 	.short	(.L_3 - .L_2)
	.align		4
.L_2:
        /*0010*/ 	.word	index@(triton_poi_fused_add_mul_relu_rsub_sigmoid_0)
        /*0014*/ 	.word	0x00000000


	//----- nvinfo : EIATTR_FRAME_SIZE
	.align		4
.L_3:
        /*0018*/ 	.byte	0x04, 0x11
        /*001a*/ 	.short	(.L_5 - .L_4)
	.align		4
.L_4:
        /*001c*/ 	.word	index@(triton_poi_fused_add_mul_relu_rsub_sigmoid_0)
        /*0020*/ 	.word	0x00000000


	//----- nvinfo : EIATTR_MIN_STACK_SIZE
	.align		4
.L_5:
        /*0024*/ 	.byte	0x04, 0x12
        /*0026*/ 	.short	(.L_7 - .L_6)
	.align		4
.L_6:
        /*0028*/ 	.word	index@(triton_poi_fused_add_mul_relu_rsub_sigmoid_0)
        /*002c*/ 	.word	0x00000000
.L_7:


//--------------------- .nv.info.triton_poi_fused_add_mul_relu_rsub_sigmoid_0 --------------------------
	.section	.nv.info.triton_poi_fused_add_mul_relu_rsub_sigmoid_0,"",@"SHT_CUDA_INFO"
	.sectionflags	@""
	.align	4


	//----- nvinfo : EIATTR_CUDA_API_VERSION
	.align		4
        /*0000*/ 	.byte	0x04, 0x37
        /*0002*/ 	.short	(.L_9 - .L_8)
.L_8:
        /*0004*/ 	.word	0x0000007c


	//----- nvinfo : EIATTR_KPARAM_INFO
	.align		4
.L_9:
        /*0008*/ 	.byte	0x04, 0x17
        /*000a*/ 	.short	(.L_11 - .L_10)
.L_10:
        /*000c*/ 	.word	0x00000000
        /*0010*/ 	.short	0x0004
        /*0012*/ 	.short	0x0020
        /*0014*/ 	.byte	0x00, 0xf0, 0x11, 0x00


	//----- nvinfo : EIATTR_KPARAM_INFO
	.align		4
.L_11:
        /*0018*/ 	.byte	0x04, 0x17
        /*001a*/ 	.short	(.L_13 - .L_12)
.L_12:
        /*001c*/ 	.word	0x00000000
        /*0020*/ 	.short	0x0003
        /*0022*/ 	.short	0x0018
        /*0024*/ 	.byte	0x00, 0xf4, 0x21, 0x00


	//----- nvinfo : EIATTR_KPARAM_INFO
	.align		4
.L_13:
        /*0028*/ 	.byte	0x04, 0x17
        /*002a*/ 	.short	(.L_15 - .L_14)
.L_14:
        /*002c*/ 	.word	0x00000000
        /*0030*/ 	.short	0x0002
        /*0032*/ 	.short	0x0010
        /*0034*/ 	.byte	0x00, 0xf4, 0x21, 0x00


	//----- nvinfo : EIATTR_KPARAM_INFO
	.align		4
.L_15:
        /*0038*/ 	.byte	0x04, 0x17
        /*003a*/ 	.short	(.L_17 - .L_16)
.L_16:
        /*003c*/ 	.word	0x00000000
        /*0040*/ 	.short	0x0001
        /*0042*/ 	.short	0x0008
        /*0044*/ 	.byte	0x00, 0xf4, 0x21, 0x00


	//----- nvinfo : EIATTR_KPARAM_INFO
	.align		4
.L_17:
        /*0048*/ 	.byte	0x04, 0x17
        /*004a*/ 	.short	(.L_19 - .L_18)
.L_18:
        /*004c*/ 	.word	0x00000000
        /*0050*/ 	.short	0x0000
        /*0052*/ 	.short	0x0000
        /*0054*/ 	.byte	0x00, 0xf4, 0x21, 0x00


	//----- nvinfo : EIATTR_SPARSE_MMA_MASK
	.align		4
.L_19:
        /*0058*/ 	.byte	0x03, 0x50
        /*005a*/ 	.short	0x0000


	//----- nvinfo : EIATTR_MAXREG_COUNT
	.align		4
        /*005c*/ 	.byte	0x03, 0x1b
        /*005e*/ 	.short	0x00ff


	//----- nvinfo : EIATTR_EXIT_INSTR_OFFSETS
	.align		4
        /*0060*/ 	.byte	0x04, 0x1c
        /*0062*/ 	.short	(.L_21 - .L_20)


	//   ....[0]....
.L_20:
        /*0064*/ 	.word	0x00000390


	//   ....[1]....
        /*0068*/ 	.word	0x000003b0


	//----- nvinfo : EIATTR_REQNTID
	.align		4
.L_21:
        /*006c*/ 	.byte	0x04, 0x10
        /*006e*/ 	.short	(.L_23 - .L_22)
.L_22:
        /*0070*/ 	.word	0x00000080
        /*0074*/ 	.word	0x00000001
        /*0078*/ 	.word	0x00000001


	//----- nvinfo : EIATTR_CBANK_PARAM_SIZE
	.align		4
.L_23:
        /*007c*/ 	.byte	0x03, 0x19
        /*007e*/ 	.short	0x0024


	//----- nvinfo : EIATTR_PARAM_CBANK
	.align		4
        /*0080*/ 	.byte	0x04, 0x0a
        /*0082*/ 	.short	(.L_25 - .L_24)
	.align		4
.L_24:
        /*0084*/ 	.word	index@(.nv.constant0.triton_poi_fused_add_mul_relu_rsub_sigmoid_0)
        /*0088*/ 	.short	0x0210
        /*008a*/ 	.short	0x0024


	//----- nvinfo : EIATTR_SW_WAR
	.align		4
.L_25:
        /*008c*/ 	.byte	0x04, 0x36
        /*008e*/ 	.short	(.L_27 - .L_26)
.L_26:
        /*0090*/ 	.word	0x00000008
.L_27:


//--------------------- .nv.callgraph             --------------------------
	.section	.nv.callgraph,"",@"SHT_CUDA_CALLGRAPH"
	.align	4
	.sectionentsize	8
	.align		4
        /*0000*/ 	.word	0x00000000
	.align		4
        /*0004*/ 	.word	0xffffffff
	.align		4
        /*0008*/ 	.word	0x00000000
	.align		4
        /*000c*/ 	.word	0xfffffffe
	.align		4
        /*0010*/ 	.word	0x00000000
	.align		4
        /*0014*/ 	.word	0xfffffffd
	.align		4
        /*0018*/ 	.word	0x00000000
	.align		4
        /*001c*/ 	.word	0xfffffffc


//--------------------- .text.triton_poi_fused_add_mul_relu_rsub_sigmoid_0 --------------------------
	.section	.text.triton_poi_fused_add_mul_relu_rsub_sigmoid_0,"ax",@progbits
	.align	128
        .global         triton_poi_fused_add_mul_relu_rsub_sigmoid_0
        .type           triton_poi_fused_add_mul_relu_rsub_sigmoid_0,@function
        .size           triton_poi_fused_add_mul_relu_rsub_sigmoid_0,(.L_x_1 - triton_poi_fused_add_mul_relu_rsub_sigmoid_0)
        .other          triton_poi_fused_add_mul_relu_rsub_sigmoid_0,@"STO_CUDA_ENTRY STV_DEFAULT"
triton_poi_fused_add_mul_relu_rsub_sigmoid_0:
.text.triton_poi_fused_add_mul_relu_rsub_sigmoid_0:
[----:B------:R-:W0:Y:S02]  /*0000*/  LDC R1, c[0x0][0x28] ;  /* 0x00000a00ff017b82 */ /* 0x000e240000000800 */
[----:B------:R-:W1:Y:S01]  /*0010*/  S2R R0, SR_TID.X ;  /* 0x0000000000007919 */ /* 0x000e620000002100 */
[----:B------:R-:W2:Y:S01]  /*0020*/  LDC.64 R6, c[0x0][0x210] ;  /* 0x00008400ff067b82 */ /* 0x000ea20000000a00 */
[----:B------:R-:W-:Y:S01]  /*0030*/  CS2R R12, SRZ ;  /* 0x00000000000c7805 */ /* 0x000fe2000001ff00 */
[----:B------:R-:W-:Y:S01]  /*0040*/  ULDC.64 UR4, c[0x0][0x208] ;  /* 0x0000820000047ab9 */ /* 0x000fe20000000a00 */
[----:B------:R-:W3:Y:S05]  /*0050*/  S2R R3, SR_CTAID.X ;  /* 0x0000000000037919 */ /* 0x000eea0000002500 */
[----:B------:R-:W4:Y:S08]  /*0060*/  LDC.64 R8, c[0x0][0x218] ;  /* 0x00008600ff087b82 */ /* 0x000f300000000a00 */
[----:B------:R-:W5:Y:S01]  /*0070*/  LDC.64 R10, c[0x0][0x220] ;  /* 0x00008800ff0a7b82 */ /* 0x000f620000000a00 */
[----:B-1----:R-:W-:-:S04]  /*0080*/  SHF.L.U32 R0, R0, 0x1, RZ ;  /* 0x0000000100007819 */ /* 0x002fc800000006ff */
[----:B------:R-:W-:-:S04]  /*0090*/  LOP3.LUT R0, R0, 0xfe, RZ, 0xc0, !PT ;  /* 0x000000fe00007812 */ /* 0x000fc800078ec0ff */
[----:B---3--:R-:W-:-:S04]  /*00a0*/  LEA R0, R3, R0, 0x8 ;  /* 0x0000000003007211 */ /* 0x008fc800078e40ff */
[C---:B------:R-:W-:Y:S01]  /*00b0*/  ISETP.GE.AND P0, PT, R0.reuse, 0x100, PT ;  /* 0x000001000000780c */ /* 0x040fe20003f06270 */
[----:B--2---:R-:W-:-:S12]  /*00c0*/  IMAD.WIDE R6, R0, 0x4, R6 ;  /* 0x0000000400067825 */ /* 0x004fd800078e0206 */
[----:B------:R-:W2:Y:S01]  /*00d0*/  @!P0 LDG.E.64 R12, desc[UR4][R6.64] ;  /* 0x00000004060c8981 */ /* 0x000ea2000c1e1b00 */
[----:B------:R-:W-:Y:S01]  /*00e0*/  CS2R R2, SRZ ;  /* 0x0000000000027805 */ /* 0x000fe2000001ff00 */
[----:B----4-:R-:W-:Y:S01]  /*00f0*/  IMAD.WIDE R8, R0, 0x4, R8 ;  /* 0x0000000400087825 */ /* 0x010fe200078e0208 */
[----:B------:R-:W-:-:S03]  /*0100*/  CS2R R4, SRZ ;  /* 0x0000000000047805 */ /* 0x000fc6000001ff00 */
[----:B-----5:R-:W-:Y:S01]  /*0110*/  IMAD.WIDE R10, R0, 0x4, R10 ;  /* 0x00000004000a7825 */ /* 0x020fe200078e020a */
[----:B------:R-:W3:Y:S04]  /*0120*/  @!P0 LDG.E.64 R2, desc[UR4][R8.64] ;  /* 0x0000000408028981 */ /* 0x000ee8000c1e1b00 */
[----:B------:R1:W4:Y:S02]  /*0130*/  @!P0 LDG.E.64 R4, desc[UR4][R10.64] ;  /* 0x000000040a048981 */ /* 0x000324000c1e1b00 */
[----:B-1----:R-:W-:Y:S01]  /*0140*/  HFMA2.MMA R10, -RZ, RZ, 1.625, 0 ;  /* 0x3e800000ff0a7435 */ /* 0x002fe200000001ff */
[----:B--2---:R-:W-:Y:S01]  /*0150*/  FADD R12, RZ, -R12 ;  /* 0x8000000cff0c7221 */ /* 0x004fe20000000000 */
[----:B------:R-:W-:-:S03]  /*0160*/  FADD R13, RZ, -R13 ;  /* 0x8000000dff0d7221 */ /* 0x000fc60000000000 */
[----:B------:R-:W-:Y:S01]  /*0170*/  FMUL R12, R12, 1.4426950216293334961 ;  /* 0x3fb8aa3b0c0c7820 */ /* 0x000fe20000400000 */
[----:B------:R-:W-:-:S04]  /*0180*/  FMUL R13, R13, 1.4426950216293334961 ;  /* 0x3fb8aa3b0d0d7820 */ /* 0x000fc80000400000 */
[----:B------:R-:W-:Y:S02]  /*0190*/  FSETP.GEU.AND P1, PT, R12, -126, PT ;  /* 0xc2fc00000c00780b */ /* 0x000fe40003f2e000 */
[----:B------:R-:W-:-:S11]  /*01a0*/  FSETP.GEU.AND P2, PT, R13, -126, PT ;  /* 0xc2fc00000d00780b */ /* 0x000fd60003f4e000 */
[----:B------:R-:W-:Y:S02]  /*01b0*/  @!P1 FMUL R12, R12, 0.5 ;  /* 0x3f0000000c0c9820 */ /* 0x000fe40000400000 */
[----:B------:R-:W-:Y:S02]  /*01c0*/  @!P2 FMUL R13, R13, 0.5 ;  /* 0x3f0000000d0da820 */ /* 0x000fe40000400000 */
[----:B------:R-:W1:Y:S08]  /*01d0*/  MUFU.EX2 R6, R12 ;  /* 0x0000000c00067308 */ /* 0x000e700000000800 */
[----:B------:R-:W2:Y:S01]  /*01e0*/  MUFU.EX2 R7, R13 ;  /* 0x0000000d00077308 */ /* 0x000ea20000000800 */
[----:B-1----:R-:W-:-:S04]  /*01f0*/  @!P1 FMUL R6, R6, R6 ;  /* 0x0000000606069220 */ /* 0x002fc80000400000 */
[----:B------:R-:W-:Y:S01]  /*0200*/  FADD R8, R6, 1 ;  /* 0x3f80000006087421 */ /* 0x000fe20000000000 */
[----:B--2---:R-:W-:-:S04]  /*0210*/  @!P2 FMUL R7, R7, R7 ;  /* 0x000000070707a220 */ /* 0x004fc80000400000 */
[----:B------:R-:W-:Y:S01]  /*0220*/  FSETP.GT.AND P1, PT, R8, 8.50705917302346158658e+37, PT ;  /* 0x7e8000000800780b */ /* 0x000fe20003f24000 */
[----:B------:R-:W-:-:S03]  /*0230*/  FADD R9, R7, 1 ;  /* 0x3f80000007097421 */ /* 0x000fc60000000000 */
[----:B------:R-:W-:Y:S01]  /*0240*/  FSEL R11, R10, 1, P1 ;  /* 0x3f8000000a0b7808 */ /* 0x000fe20000800000 */
[----:B------:R-:W1:Y:S01]  /*0250*/  LDC.64 R6, c[0x0][0x228] ;  /* 0x00008a00ff067b82 */ /* 0x000e620000000a00 */
[----:B------:R-:W-:-:S04]  /*0260*/  FSETP.GT.AND P2, PT, R9, 8.50705917302346158658e+37, PT ;  /* 0x7e8000000900780b */ /* 0x000fc80003f44000 */
[----:B------:R-:W-:-:S03]  /*0270*/  FSEL R10, R10, 1, P2 ;  /* 0x3f8000000a0a7808 */ /* 0x000fc60001000000 */
[----:B------:R-:W-:Y:S01]  /*0280*/  @P1 FMUL R8, R8, 0.25 ;  /* 0x3e80000008081820 */ /* 0x000fe20000400000 */
[----:B---3--:R-:W-:-:S04]  /*0290*/  FSETP.GEU.AND P1, PT, R2, RZ, PT ;  /* 0x000000ff0200720b */ /* 0x008fc80003f2e000 */
[----:B------:R-:W-:Y:S01]  /*02a0*/  FSEL R2, R2, RZ, P1 ;  /* 0x000000ff02027208 */ /* 0x000fe20000800000 */
[----:B------:R-:W2:Y:S01]  /*02b0*/  MUFU.RCP R8, R8 ;  /* 0x0000000800087308 */ /* 0x000ea20000001000 */
[----:B------:R-:W-:Y:S01]  /*02c0*/  @P2 FMUL R9, R9, 0.25 ;  /* 0x3e80000009092820 */ /* 0x000fe20000400000 */
[----:B------:R-:W-:-:S04]  /*02d0*/  FSETP.GEU.AND P2, PT, R3, RZ, PT ;  /* 0x000000ff0300720b */ /* 0x000fc80003f4e000 */
[----:B------:R-:W-:Y:S02]  /*02e0*/  FSEL R3, R3, RZ, P2 ;  /* 0x000000ff03037208 */ /* 0x000fe40001000000 */
[----:B------:R-:W3:Y:S01]  /*02f0*/  MUFU.RCP R9, R9 ;  /* 0x0000000900097308 */ /* 0x000ee20000001000 */
[----:B-1----:R-:W-:-:S04]  /*0300*/  IMAD.WIDE R6, R0, 0x4, R6 ;  /* 0x0000000400067825 */ /* 0x002fc800078e0206 */
[----:B--2---:R-:W-:-:S04]  /*0310*/  FMUL R11, R8, R11 ;  /* 0x0000000b080b7220 */ /* 0x004fc80000400000 */
[----:B------:R-:W-:Y:S01]  /*0320*/  FADD R13, -R11, 1 ;  /* 0x3f8000000b0d7421 */ /* 0x000fe20000000100 */
[----:B---3--:R-:W-:-:S03]  /*0330*/  FMUL R10, R9, R10 ;  /* 0x0000000a090a7220 */ /* 0x008fc60000400000 */
[----:B----4-:R-:W-:Y:S01]  /*0340*/  FMUL R4, R13, R4 ;  /* 0x000000040d047220 */ /* 0x010fe20000400000 */
[----:B------:R-:W-:-:S03]  /*0350*/  FADD R8, -R10, 1 ;  /* 0x3f8000000a087421 */ /* 0x000fc60000000100 */
[----:B------:R-:W-:Y:S01]  /*0360*/  FFMA R2, R11, R2, R4 ;  /* 0x000000020b027223 */ /* 0x000fe20000000004 */
[----:B------:R-:W-:-:S04]  /*0370*/  FMUL R5, R8, R5 ;  /* 0x0000000508057220 */ /* 0x000fc80000400000 */
[----:B------:R-:W-:Y:S01]  /*0380*/  FFMA R3, R10, R3, R5 ;  /* 0x000000030a037223 */ /* 0x000fe20000000005 */
[----:B------:R-:W-:Y:S06]  /*0390*/  @P0 EXIT ;  /* 0x000000000000094d */ /* 0x000fec0003800000 */
[----:B------:R-:W-:Y:S01]  /*03a0*/  STG.E.64 desc[UR4][R6.64], R2 ;  /* 0x0000000206007986 */ /* 0x000fe2000c101b04 */
[----:B------:R-:W-:Y:S05]  /*03b0*/  EXIT ;  /* 0x000000000000794d */ /* 0x000fea0003800000 */
.L_x_0:
[----:B------:R-:W-:-:S00]  /*03c0*/  BRA `(.L_x_0) ;  /* 0xfffffffc00fc7947 */ /* 0x000fc0000383ffff */
[----:B------:R-:W-:-:S00]  /*03d0*/  NOP ;  /* 0x0000000000007918 */ /* 0x000fc00000000000 */
        /* <DEDUP_REMOVED lines=10> */
.L_x_1:


//--------------------- .nv.constant0.triton_poi_fused_add_mul_relu_rsub_sigmoid_0 --------------------------
	.section	.nv.constant0.triton_poi_fused_add_mul_relu_rsub_sigmoid_0,"a",@progbits
	.sectionflags	@""
	.align	4
.nv.constant0.triton_poi_fused_add_mul_relu_rsub_sigmoid_0:
	.zero		564
